	.headerflags	@"EF_CUDA_TEXMODE_UNIFIED EF_CUDA_64BIT_ADDRESS EF_CUDA_ACCELERATORS EF_CUDA_SM90 EF_CUDA_VIRTUAL_SM(EF_CUDA_SM90)"
	.elftype	@"ET_EXEC"


//--------------------- .nv.info                  --------------------------
	.section	.nv.info,"",@"SHT_CUDA_INFO"
	.align	4


	//----- nvinfo : EIATTR_REGCOUNT
	.align		4
        /*0000*/ 	.byte	0x04, 0x2f
        /*0002*/ 	.short	(.L_1 - .L_0)
	.align		4
.L_0:
        /*0004*/ 	.word	index@(triton_mm)
        /*0008*/ 	.word	0x00000040


	//----- nvinfo : EIATTR_MIN_STACK_SIZE
	.align		4
.L_1:
        /*000c*/ 	.byte	0x04, 0x12
        /*000e*/ 	.short	(.L_3 - .L_2)
	.align		4
.L_2:
        /*0010*/ 	.word	index@(triton_mm)
        /*0014*/ 	.word	0x00000000


	//----- nvinfo : EIATTR_FRAME_SIZE
	.align		4
.L_3:
        /*0018*/ 	.byte	0x04, 0x11
        /*001a*/ 	.short	(.L_5 - .L_4)
	.align		4
.L_4:
        /*001c*/ 	.word	index@(triton_mm)
        /*0020*/ 	.word	0x00000000


	//----- nvinfo : EIATTR_MIN_STACK_SIZE
	.align		4
.L_5:
        /*0024*/ 	.byte	0x04, 0x12
        /*0026*/ 	.short	(.L_7 - .L_6)
	.align		4
.L_6:
        /*0028*/ 	.word	index@(triton_mm)
        /*002c*/ 	.word	0x00000000
.L_7:


//--------------------- .nv.info.triton_mm        --------------------------
	.section	.nv.info.triton_mm,"",@"SHT_CUDA_INFO"
	.sectionflags	@""
	.align	4


	//----- nvinfo : EIATTR_CUDA_API_VERSION
	.align		4
        /*0000*/ 	.byte	0x04, 0x37
        /*0002*/ 	.short	(.L_9 - .L_8)
.L_8:
        /*0004*/ 	.word	0x0000007c


	//----- nvinfo : EIATTR_KPARAM_INFO
	.align		4
.L_9:
        /*0008*/ 	.byte	0x04, 0x17
        /*000a*/ 	.short	(.L_11 - .L_10)
.L_10:
        /*000c*/ 	.word	0x00000000
        /*0010*/ 	.short	0x0003
        /*0012*/ 	.short	0x0018
        /*0014*/ 	.byte	0x00, 0xf0, 0x11, 0x00


	//----- nvinfo : EIATTR_KPARAM_INFO
	.align		4
.L_11:
        /*0018*/ 	.byte	0x04, 0x17
        /*001a*/ 	.short	(.L_13 - .L_12)
.L_12:
        /*001c*/ 	.word	0x00000000
        /*0020*/ 	.short	0x0002
        /*0022*/ 	.short	0x0010
        /*0024*/ 	.byte	0x00, 0xf0, 0x21, 0x00


	//----- nvinfo : EIATTR_KPARAM_INFO
	.align		4
.L_13:
        /*0028*/ 	.byte	0x04, 0x17
        /*002a*/ 	.short	(.L_15 - .L_14)
.L_14:
        /*002c*/ 	.word	0x00000000
        /*0030*/ 	.short	0x0001
        /*0032*/ 	.short	0x0008
        /*0034*/ 	.byte	0x00, 0xf0, 0x21, 0x00


	//----- nvinfo : EIATTR_KPARAM_INFO
	.align		4
.L_15:
        /*0038*/ 	.byte	0x04, 0x17
        /*003a*/ 	.short	(.L_17 - .L_16)
.L_16:
        /*003c*/ 	.word	0x00000000
        /*0040*/ 	.short	0x0000
        /*0042*/ 	.short	0x0000
        /*0044*/ 	.byte	0x00, 0xf0, 0x21, 0x00


	//----- nvinfo : EIATTR_SPARSE_MMA_MASK
	.align		4
.L_17:
        /*0048*/ 	.byte	0x03, 0x50
        /*004a*/ 	.short	0x0000


	//----- nvinfo : EIATTR_MAXREG_COUNT
	.align		4
        /*004c*/ 	.byte	0x03, 0x1b
        /*004e*/ 	.short	0x00ff


	//----- nvinfo : EIATTR_COOP_GROUP_MASK_REGIDS
	.align		4
        /*0050*/ 	.byte	0x04, 0x29
        /*0052*/ 	.short	(.L_19 - .L_18)


	//   ....[0]....
.L_18:
        /*0054*/ 	.word	0xffffffff


	//----- nvinfo : EIATTR_COOP_GROUP_INSTR_OFFSETS
	.align		4
.L_19:
        /*0058*/ 	.byte	0x04, 0x28
        /*005a*/ 	.short	(.L_21 - .L_20)


	//   ....[0]....
.L_20:
        /*005c*/ 	.word	0x00000b00


	//----- nvinfo : EIATTR_EXIT_INSTR_OFFSETS
	.align		4
.L_21:
        /*0060*/ 	.byte	0x04, 0x1c
        /*0062*/ 	.short	(.L_23 - .L_22)


	//   ....[0]....
.L_22:
        /*0064*/ 	.word	0x00000040


	//   ....[1]....
        /*0068*/ 	.word	0x00001ac0


	//   ....[2]....
        /*006c*/ 	.word	0x00001b10


	//----- nvinfo : EIATTR_MAX_THREADS
	.align		4
.L_23:
        /*0070*/ 	.byte	0x04, 0x05
        /*0072*/ 	.short	(.L_25 - .L_24)
.L_24:
        /*0074*/ 	.word	0x00000100
        /*0078*/ 	.word	0x00000001
        /*007c*/ 	.word	0x00000001


	//----- nvinfo : EIATTR_CBANK_PARAM_SIZE
	.align		4
.L_25:
        /*0080*/ 	.byte	0x03, 0x19
        /*0082*/ 	.short	0x001c


	//----- nvinfo : EIATTR_PARAM_CBANK
	.align		4
        /*0084*/ 	.byte	0x04, 0x0a
        /*0086*/ 	.short	(.L_27 - .L_26)
	.align		4
.L_26:
        /*0088*/ 	.word	index@(.nv.constant0.triton_mm)
        /*008c*/ 	.short	0x0210
        /*008e*/ 	.short	0x001c


	//----- nvinfo : EIATTR_SW_WAR
	.align		4
.L_27:
        /*0090*/ 	.byte	0x04, 0x36
        /*0092*/ 	.short	(.L_29 - .L_28)
.L_28:
        /*0094*/ 	.word	0x00000008
.L_29:


//--------------------- .nv.callgraph             --------------------------
	.section	.nv.callgraph,"",@"SHT_CUDA_CALLGRAPH"
	.align	4
	.sectionentsize	8
	.align		4
        /*0000*/ 	.word	0x00000000
	.align		4
        /*0004*/ 	.word	0xffffffff
	.align		4
        /*0008*/ 	.word	0x00000000
	.align		4
        /*000c*/ 	.word	0xfffffffe
	.align		4
        /*0010*/ 	.word	0x00000000
	.align		4
        /*0014*/ 	.word	0xfffffffd
	.align		4
        /*0018*/ 	.word	0x00000000
	.align		4
        /*001c*/ 	.word	0xfffffffc


//--------------------- .text.triton_mm           --------------------------
	.section	.text.triton_mm,"ax",@progbits
	.sectionflags	@"SHF_BARRIERS=1"
	.align	128
        .global         triton_mm
        .type           triton_mm,@function
        .size           triton_mm,(.L_x_2 - triton_mm)
        .other          triton_mm,@"STO_CUDA_ENTRY STV_DEFAULT"
triton_mm:
.text.triton_mm:
[----:B------:R-:W1:Y:S02]  /*0000*/  LDC R1, c[0x0][0x28] ;  /* 0x00000a00ff017b82 */ /* 0x000e640000000800 */
[----:B------:R-:W2:Y:S02]  /*0010*/  LDC R9, c[0x0][0x228] ;  /* 0x00008a00ff097b82 */ /* 0x000ea40000000800 */
[----:B--2---:R-:W-:-:S05]  /*0020*/  IMAD R0, R9, 0x3000, RZ ;  /* 0x0000300009007824 */ /* 0x004fca00078e02ff */
[----:B------:R-:W-:-:S13]  /*0030*/  ISETP.NE.AND P0, PT, R0, RZ, PT ;  /* 0x000000ff0000720c */ /* 0x000fda0003f05270 */
[----:B------:R-:W-:Y:S05]  /*0040*/  @!P0 EXIT ;  /* 0x000000000000894d */ /* 0x000fea0003800000 */
[----:B------:R-:W2:Y:S01]  /*0050*/  S2R R8, SR_CTAID.X ;  /* 0x0000000000087919 */ /* 0x000ea20000002500 */
[----:B------:R-:W-:Y:S01]  /*0060*/  VIADD R0, R9, 0x7f ;  /* 0x0000007f09007836 */ /* 0x000fe20000000000 */
[----:B------:R-:W3:Y:S01]  /*0070*/  S2UR UR4, SR_CgaCtaId ;  /* 0x00000000000479c3 */ /* 0x000ee20000008800 */
[----:B------:R-:W-:Y:S01]  /*0080*/  UMOV UR6, 0x400 ;  /* 0x0000040000067882 */ /* 0x000fe20000000000 */
[----:B------:R-:W4:Y:S01]  /*0090*/  S2R R13, SR_TID.X ;  /* 0x00000000000d7919 */ /* 0x000f220000002100 */
[----:B------:R-:W-:Y:S01]  /*00a0*/  ULDC.64 UR18, c[0x0][0x208] ;  /* 0x0000820000127ab9 */ /* 0x000fe20000000a00 */
[----:B------:R-:W-:Y:S01]  /*00b0*/  SHF.R.S32.HI R3, RZ, 0x1f, R0 ;  /* 0x0000001fff037819 */ /* 0x000fe20000011400 */
[----:B------:R-:W-:Y:S01]  /*00c0*/  IMAD.MOV.U32 R56, RZ, RZ, 0x2 ;  /* 0x00000002ff387424 */ /* 0x000fe200078e00ff */
[----:B------:R-:W-:Y:S01]  /*00d0*/  CS2R R24, SRZ ;  /* 0x0000000000187805 */ /* 0x000fe2000001ff00 */
[----:B------:R-:W-:Y:S01]  /*00e0*/  IMAD.MOV.U32 R20, RZ, RZ, -0x20 ;  /* 0xffffffe0ff147424 */ /* 0x000fe200078e00ff */
[----:B------:R-:W-:Y:S01]  /*00f0*/  LEA.HI R3, R3, R0, RZ, 0x7 ;  /* 0x0000000003037211 */ /* 0x000fe200078f38ff */
[----:B------:R-:W5:Y:S01]  /*0100*/  LDC.64 R22, c[0x0][0x218] ;  /* 0x00008600ff167b82 */ /* 0x000f620000000a00 */
[----:B------:R-:W-:-:S02]  /*0110*/  CS2R R26, SRZ ;  /* 0x00000000001a7805 */ /* 0x000fc4000001ff00 */
[----:B------:R-:W-:Y:S02]  /*0120*/  CS2R R28, SRZ ;  /* 0x00000000001c7805 */ /* 0x000fe4000001ff00 */
[----:B------:R-:W-:Y:S02]  /*0130*/  CS2R R30, SRZ ;  /* 0x00000000001e7805 */ /* 0x000fe4000001ff00 */
[----:B------:R-:W-:Y:S02]  /*0140*/  CS2R R32, SRZ ;  /* 0x0000000000207805 */ /* 0x000fe4000001ff00 */
[----:B------:R-:W-:Y:S02]  /*0150*/  CS2R R34, SRZ ;  /* 0x0000000000227805 */ /* 0x000fe4000001ff00 */
[----:B------:R-:W-:Y:S02]  /*0160*/  CS2R R36, SRZ ;  /* 0x0000000000247805 */ /* 0x000fe4000001ff00 */
[----:B------:R-:W-:-:S02]  /*0170*/  CS2R R38, SRZ ;  /* 0x0000000000267805 */ /* 0x000fc4000001ff00 */
[----:B------:R-:W-:Y:S02]  /*0180*/  CS2R R40, SRZ ;  /* 0x0000000000287805 */ /* 0x000fe4000001ff00 */
[----:B------:R-:W-:Y:S02]  /*0190*/  CS2R R42, SRZ ;  /* 0x00000000002a7805 */ /* 0x000fe4000001ff00 */
[----:B------:R-:W-:Y:S02]  /*01a0*/  CS2R R44, SRZ ;  /* 0x00000000002c7805 */ /* 0x000fe4000001ff00 */
[----:B------:R-:W-:Y:S02]  /*01b0*/  CS2R R46, SRZ ;  /* 0x00000000002e7805 */ /* 0x000fe4000001ff00 */
[----:B------:R-:W-:Y:S02]  /*01c0*/  CS2R R48, SRZ ;  /* 0x0000000000307805 */ /* 0x000fe4000001ff00 */
[----:B------:R-:W-:-:S02]  /*01d0*/  CS2R R50, SRZ ;  /* 0x0000000000327805 */ /* 0x000fc4000001ff00 */
[----:B------:R-:W-:Y:S01]  /*01e0*/  CS2R R52, SRZ ;  /* 0x0000000000347805 */ /* 0x000fe2000001ff00 */
[----:B---3--:R-:W-:Y:S01]  /*01f0*/  UPRMT UR6, UR4, 0x654, UR6 ;  /* 0x0000065404067896 */ /* 0x008fe20008000006 */
[----:B------:R-:W-:Y:S02]  /*0200*/  CS2R R54, SRZ ;  /* 0x0000000000367805 */ /* 0x000fe4000001ff00 */
[----:B------:R-:W-:Y:S01]  /*0210*/  UMOV UR4, 0xffffffff ;  /* 0xffffffff00047882 */ /* 0x000fe20000000000 */
[C---:B--2---:R-:W-:Y:S01]  /*0220*/  IMAD.HI R2, R8.reuse, 0x2aaaaaab, RZ ;  /* 0x2aaaaaab08027827 */ /* 0x044fe200078e02ff */
[----:B------:R-:W-:Y:S02]  /*0230*/  IABS R11, R8 ;  /* 0x00000008000b7213 */ /* 0x000fe40000000000 */
[----:B------:R-:W-:Y:S02]  /*0240*/  ISETP.GE.AND P2, PT, R8, RZ, PT ;  /* 0x000000ff0800720c */ /* 0x000fe40003f46270 */
[----:B------:R-:W-:-:S02]  /*0250*/  SHF.R.U32.HI R5, RZ, 0x1f, R2 ;  /* 0x0000001fff057819 */ /* 0x000fc40000011602 */
[----:B----4-:R-:W-:Y:S02]  /*0260*/  SHF.R.U32.HI R18, RZ, 0x5, R13 ;  /* 0x00000005ff127819 */ /* 0x010fe4000001160d */
[----:B------:R-:W-:-:S05]  /*0270*/  LEA.HI.SX32 R5, R2, R5, 0x18 ;  /* 0x0000000502057211 */ /* 0x000fca00078fc2ff */
[----:B------:R-:W-:-:S05]  /*0280*/  IMAD.SHL.U32 R0, R5, 0x8, RZ ;  /* 0x0000000805007824 */ /* 0x000fca00078e00ff */
[----:B------:R-:W-:-:S04]  /*0290*/  LEA.HI.SX32 R3, R3, -R0, 0x19 ;  /* 0x8000000003037211 */ /* 0x000fc800078fcaff */
[----:B------:R-:W-:-:S04]  /*02a0*/  VIMNMX R6, R3, 0x8, PT ;  /* 0x0000000803067848 */ /* 0x000fc80003fe0100 */
[-C--:B------:R-:W-:Y:S02]  /*02b0*/  IABS R15, R6.reuse ;  /* 0x00000006000f7213 */ /* 0x080fe40000000000 */
[----:B------:R-:W-:Y:S02]  /*02c0*/  IABS R12, R6 ;  /* 0x00000006000c7213 */ /* 0x000fe40000000000 */
[----:B------:R-:W2:Y:S03]  /*02d0*/  I2F.RP R4, R15 ;  /* 0x0000000f00047306 */ /* 0x000ea60000209400 */
[----:B------:R-:W-:Y:S01]  /*02e0*/  IMAD.MOV R17, RZ, RZ, -R12 ;  /* 0x000000ffff117224 */ /* 0x000fe200078e0a0c */
[----:B------:R-:W-:-:S04]  /*02f0*/  SHF.R.U32.HI R12, RZ, 0x2, R13 ;  /* 0x00000002ff0c7819 */ /* 0x000fc8000001160d */
[----:B------:R-:W-:Y:S01]  /*0300*/  SGXT.U32 R12, R12, 0x6 ;  /* 0x000000060c0c781a */ /* 0x000fe20000000000 */
[----:B--2---:R-:W2:Y:S02]  /*0310*/  MUFU.RCP R4, R4 ;  /* 0x0000000400047308 */ /* 0x004ea40000001000 */
[----:B--2---:R-:W-:Y:S01]  /*0320*/  VIADD R2, R4, 0xffffffe ;  /* 0x0ffffffe04027836 */ /* 0x004fe20000000000 */
[----:B------:R-:W-:-:S05]  /*0330*/  IABS R4, R9 ;  /* 0x0000000900047213 */ /* 0x000fca0000000000 */
[----:B------:R2:W3:Y:S02]  /*0340*/  F2I.FTZ.U32.TRUNC.NTZ R3, R2 ;  /* 0x0000000200037305 */ /* 0x0004e4000021f000 */
[----:B--2---:R-:W-:Y:S02]  /*0350*/  IMAD.MOV.U32 R2, RZ, RZ, RZ ;  /* 0x000000ffff027224 */ /* 0x004fe400078e00ff */
[----:B---3--:R-:W-:-:S04]  /*0360*/  IMAD.MOV R10, RZ, RZ, -R3 ;  /* 0x000000ffff0a7224 */ /* 0x008fc800078e0a03 */
[----:B------:R-:W-:Y:S02]  /*0370*/  IMAD R7, R10, R15, RZ ;  /* 0x0000000f0a077224 */ /* 0x000fe400078e02ff */
[----:B------:R-:W-:Y:S02]  /*0380*/  IMAD.MOV.U32 R10, RZ, RZ, R11 ;  /* 0x000000ffff0a7224 */ /* 0x000fe400078e000b */
[----:B------:R-:W-:Y:S02]  /*0390*/  IMAD.HI.U32 R3, R3, R7, R2 ;  /* 0x0000000703037227 */ /* 0x000fe400078e0002 */
[----:B------:R-:W2:Y:S02]  /*03a0*/  I2F.RP R7, R4 ;  /* 0x0000000400077306 */ /* 0x000ea40000209400 */
[----:B------:R-:W-:Y:S01]  /*03b0*/  IMAD R11, R5, -0x600, R8 ;  /* 0xfffffa00050b7824 */ /* 0x000fe200078e0208 */
[----:B------:R-:W-:Y:S01]  /*03c0*/  LOP3.LUT R5, RZ, R6, RZ, 0x33, !PT ;  /* 0x00000006ff057212 */ /* 0x000fe200078e33ff */
[----:B------:R-:W-:-:S04]  /*03d0*/  IMAD.HI.U32 R2, R3, R10, RZ ;  /* 0x0000000a03027227 */ /* 0x000fc800078e00ff */
[----:B------:R-:W-:Y:S01]  /*03e0*/  IMAD R2, R2, R17, R10 ;  /* 0x0000001102027224 */ /* 0x000fe200078e020a */
[----:B------:R-:W-:-:S04]  /*03f0*/  IABS R10, R11 ;  /* 0x0000000b000a7213 */ /* 0x000fc80000000000 */
[----:B------:R-:W-:Y:S01]  /*0400*/  ISETP.GT.U32.AND P0, PT, R15, R2, PT ;  /* 0x000000020f00720c */ /* 0x000fe20003f04070 */
[----:B------:R-:W-:Y:S01]  /*0410*/  IMAD.HI.U32 R8, R3, R10, RZ ;  /* 0x0000000a03087227 */ /* 0x000fe200078e00ff */
[----:B--2---:R-:W2:Y:S03]  /*0420*/  MUFU.RCP R7, R7 ;  /* 0x0000000700077308 */ /* 0x004ea60000001000 */
[----:B------:R-:W-:-:S05]  /*0430*/  IMAD R10, R8, R17, R10 ;  /* 0x00000011080a7224 */ /* 0x000fca00078e020a */
[----:B------:R-:W-:-:S03]  /*0440*/  ISETP.GT.U32.AND P1, PT, R15, R10, PT ;  /* 0x0000000a0f00720c */ /* 0x000fc60003f24070 */
[----:B------:R-:W-:Y:S02]  /*0450*/  @!P0 IMAD.IADD R2, R2, 0x1, -R15 ;  /* 0x0000000102028824 */ /* 0x000fe400078e0a0f */
[----:B--2---:R-:W-:-:S03]  /*0460*/  VIADD R3, R7, 0xffffffe ;  /* 0x0ffffffe07037836 */ /* 0x004fc60000000000 */
[----:B------:R-:W-:-:S03]  /*0470*/  ISETP.GT.U32.AND P0, PT, R15, R2, PT ;  /* 0x000000020f00720c */ /* 0x000fc60003f04070 */
[----:B------:R-:W2:Y:S02]  /*0480*/  F2I.FTZ.U32.TRUNC.NTZ R3, R3 ;  /* 0x0000000300037305 */ /* 0x000ea4000021f000 */
[----:B------:R-:W-:Y:S02]  /*0490*/  @!P1 IMAD.IADD R10, R10, 0x1, -R15 ;  /* 0x000000010a0a9824 */ /* 0x000fe400078e0a0f */
[----:B------:R-:W-:-:S06]  /*04a0*/  @!P1 VIADD R8, R8, 0x1 ;  /* 0x0000000108089836 */ /* 0x000fcc0000000000 */
[----:B------:R-:W-:Y:S01]  /*04b0*/  @!P0 IMAD.IADD R2, R2, 0x1, -R15 ;  /* 0x0000000102028824 */ /* 0x000fe200078e0a0f */
[----:B------:R-:W-:Y:S02]  /*04c0*/  ISETP.NE.AND P0, PT, R6, RZ, PT ;  /* 0x000000ff0600720c */ /* 0x000fe40003f05270 */
[----:B------:R-:W-:Y:S01]  /*04d0*/  LOP3.LUT R6, R11, R6, RZ, 0x3c, !PT ;  /* 0x000000060b067212 */ /* 0x000fe200078e3cff */
[----:B------:R-:W-:Y:S01]  /*04e0*/  @!P2 IMAD.MOV R2, RZ, RZ, -R2 ;  /* 0x000000ffff02a224 */ /* 0x000fe200078e0a02 */
[----:B------:R-:W-:Y:S02]  /*04f0*/  ISETP.GE.U32.AND P2, PT, R10, R15, PT ;  /* 0x0000000f0a00720c */ /* 0x000fe40003f46070 */
[----:B------:R-:W-:Y:S02]  /*0500*/  ISETP.GE.AND P3, PT, R6, RZ, PT ;  /* 0x000000ff0600720c */ /* 0x000fe40003f66270 */
[----:B------:R-:W-:Y:S01]  /*0510*/  SEL R7, R5, R2, !P0 ;  /* 0x0000000205077207 */ /* 0x000fe20004000000 */
[----:B------:R-:W-:-:S04]  /*0520*/  IMAD.MOV.U32 R2, RZ, RZ, RZ ;  /* 0x000000ffff027224 */ /* 0x000fc800078e00ff */
[----:B------:R-:W-:Y:S02]  /*0530*/  IMAD.IADD R7, R0, 0x1, R7 ;  /* 0x0000000100077824 */ /* 0x000fe400078e0207 */
[--C-:B--2---:R-:W-:Y:S02]  /*0540*/  IMAD.MOV R0, RZ, RZ, -R3.reuse ;  /* 0x000000ffff007224 */ /* 0x104fe400078e0a03 */
[----:B------:R-:W-:Y:S02]  /*0550*/  IMAD.SHL.U32 R11, R7, 0x80, RZ ;  /* 0x00000080070b7824 */ /* 0x000fe400078e00ff */
[----:B------:R-:W-:Y:S02]  /*0560*/  IMAD.MOV.U32 R7, RZ, RZ, R0 ;  /* 0x000000ffff077224 */ /* 0x000fe400078e0000 */
[----:B------:R-:W-:Y:S01]  /*0570*/  @P2 VIADD R8, R8, 0x1 ;  /* 0x0000000108082836 */ /* 0x000fe20000000000 */
[----:B------:R-:W-:Y:S01]  /*0580*/  LOP3.LUT R6, R11, R12, RZ, 0xfc, !PT ;  /* 0x0000000c0b067212 */ /* 0x000fe200078efcff */
[----:B------:R-:W-:Y:S01]  /*0590*/  IMAD R7, R7, R4, RZ ;  /* 0x0000000407077224 */ /* 0x000fe200078e02ff */
[----:B------:R-:W-:Y:S01]  /*05a0*/  LOP3.LUT R10, R11, 0x40, R12, 0xfe, !PT ;  /* 0x000000400b0a7812 */ /* 0x000fe200078efe0c */
[----:B------:R-:W-:Y:S01]  /*05b0*/  @!P3 IMAD.MOV R8, RZ, RZ, -R8 ;  /* 0x000000ffff08b224 */ /* 0x000fe200078e0a08 */
[----:B------:R-:W-:Y:S01]  /*05c0*/  IABS R15, R6 ;  /* 0x00000006000f7213 */ /* 0x000fe20000000000 */
[----:B------:R-:W-:Y:S01]  /*05d0*/  IMAD.HI.U32 R2, R3, R7, R2 ;  /* 0x0000000703027227 */ /* 0x000fe200078e0002 */
[----:B------:R-:W-:-:S02]  /*05e0*/  IABS R17, R10 ;  /* 0x0000000a00117213 */ /* 0x000fc40000000000 */
[----:B------:R-:W-:Y:S02]  /*05f0*/  SEL R7, R5, R8, !P0 ;  /* 0x0000000805077207 */ /* 0x000fe40004000000 */
[----:B------:R-:W-:Y:S01]  /*0600*/  LOP3.LUT R5, R12, 0x40, RZ, 0xfc, !PT ;  /* 0x000000400c057812 */ /* 0x000fe200078efcff */
[----:B------:R-:W-:-:S04]  /*0610*/  IMAD.HI.U32 R0, R2, R15, RZ ;  /* 0x0000000f02007227 */ /* 0x000fc800078e00ff */
[----:B------:R-:W-:-:S04]  /*0620*/  IMAD.HI.U32 R2, R2, R17, RZ ;  /* 0x0000001102027227 */ /* 0x000fc800078e00ff */
[----:B------:R-:W-:Y:S02]  /*0630*/  IMAD.MOV R0, RZ, RZ, -R0 ;  /* 0x000000ffff007224 */ /* 0x000fe400078e0a00 */
[----:B------:R-:W-:Y:S02]  /*0640*/  IMAD.MOV R2, RZ, RZ, -R2 ;  /* 0x000000ffff027224 */ /* 0x000fe400078e0a02 */
[C---:B------:R-:W-:Y:S02]  /*0650*/  IMAD R15, R4.reuse, R0, R15 ;  /* 0x00000000040f7224 */ /* 0x040fe400078e020f */
[C---:B------:R-:W-:Y:S02]  /*0660*/  IMAD R17, R4.reuse, R2, R17 ;  /* 0x0000000204117224 */ /* 0x040fe400078e0211 */
[----:B------:R-:W-:Y:S01]  /*0670*/  IMAD.SHL.U32 R7, R7, 0x40, RZ ;  /* 0x0000004007077824 */ /* 0x000fe200078e00ff */
[C---:B------:R-:W-:Y:S01]  /*0680*/  ISETP.GT.U32.AND P0, PT, R4.reuse, R15, PT ;  /* 0x0000000f0400720c */ /* 0x040fe20003f04070 */
[----:B------:R-:W-:Y:S01]  /*0690*/  IMAD.SHL.U32 R0, R13, 0x8, RZ ;  /* 0x000000080d007824 */ /* 0x000fe200078e00ff */
[----:B------:R-:W-:-:S02]  /*06a0*/  ISETP.GT.U32.AND P1, PT, R4, R17, PT ;  /* 0x000000110400720c */ /* 0x000fc40003f24070 */
[----:B------:R-:W-:-:S05]  /*06b0*/  LOP3.LUT R19, R7, R12, RZ, 0xfc, !PT ;  /* 0x0000000c07137212 */ /* 0x000fca00078efcff */
[----:B------:R-:W-:-:S04]  /*06c0*/  IMAD.HI R2, R19, 0x2aaaaaab, RZ ;  /* 0x2aaaaaab13027827 */ /* 0x000fc800078e02ff */
[----:B------:R-:W-:Y:S01]  /*06d0*/  @!P0 IMAD.IADD R15, R15, 0x1, -R4 ;  /* 0x000000010f0f8824 */ /* 0x000fe200078e0a04 */
[----:B------:R-:W-:Y:S01]  /*06e0*/  SHF.R.U32.HI R3, RZ, 0x1f, R2 ;  /* 0x0000001fff037819 */ /* 0x000fe20000011602 */
[----:B------:R-:W-:Y:S01]  /*06f0*/  @!P1 IMAD.IADD R17, R17, 0x1, -R4 ;  /* 0x0000000111119824 */ /* 0x000fe200078e0a04 */
[----:B------:R-:W-:Y:S02]  /*0700*/  ISETP.GE.AND P0, PT, R6, RZ, PT ;  /* 0x000000ff0600720c */ /* 0x000fe40003f06270 */
[C---:B------:R-:W-:Y:S02]  /*0710*/  ISETP.GT.U32.AND P2, PT, R4.reuse, R15, PT ;  /* 0x0000000f0400720c */ /* 0x040fe40003f44070 */
[----:B------:R-:W-:Y:S02]  /*0720*/  ISETP.GT.U32.AND P3, PT, R4, R17, PT ;  /* 0x000000110400720c */ /* 0x000fe40003f64070 */
[----:B------:R-:W-:Y:S02]  /*0730*/  ISETP.GE.AND P1, PT, R10, RZ, PT ;  /* 0x000000ff0a00720c */ /* 0x000fe40003f26270 */
[----:B------:R-:W-:-:S02]  /*0740*/  LEA.HI R6, R2, R3, RZ, 0x15 ;  /* 0x0000000302067211 */ /* 0x000fc400078fa8ff */
[----:B------:R-:W2:Y:S01]  /*0750*/  LDC.64 R2, c[0x0][0x210] ;  /* 0x00008400ff027b82 */ /* 0x000ea20000000a00 */
[----:B------:R-:W-:-:S04]  /*0760*/  LOP3.LUT R10, R0, 0x18, R13, 0x48, !PT ;  /* 0x00000018000a7812 */ /* 0x000fc800078e480d */
[--C-:B------:R-:W-:Y:S01]  /*0770*/  @!P2 IMAD.IADD R15, R15, 0x1, -R4.reuse ;  /* 0x000000010f0fa824 */ /* 0x100fe200078e0a04 */
[----:B------:R-:W-:Y:S01]  /*0780*/  ISETP.NE.AND P2, PT, R9, RZ, PT ;  /* 0x000000ff0900720c */ /* 0x000fe20003f45270 */
[----:B------:R-:W-:Y:S01]  /*0790*/  @!P3 IMAD.IADD R17, R17, 0x1, -R4 ;  /* 0x000000011111b824 */ /* 0x000fe200078e0a04 */
[----:B------:R-:W-:Y:S01]  /*07a0*/  LOP3.LUT R4, R0, 0x18, RZ, 0xc0, !PT ;  /* 0x0000001800047812 */ /* 0x000fe200078ec0ff */
[--C-:B------:R-:W-:Y:S02]  /*07b0*/  IMAD R8, R12, 0x20, R10.reuse ;  /* 0x000000200c087824 */ /* 0x100fe400078e020a */
[----:B------:R-:W-:Y:S01]  /*07c0*/  IMAD R12, R5, 0x20, R10 ;  /* 0x00000020050c7824 */ /* 0x000fe200078e020a */
[----:B------:R-:W-:Y:S01]  /*07d0*/  SHF.R.U32.HI R10, RZ, 0x3, R13 ;  /* 0x00000003ff0a7819 */ /* 0x000fe2000001160d */
[----:B------:R-:W-:Y:S01]  /*07e0*/  IMAD R5, R6, -0x3000, R19 ;  /* 0xffffd00006057824 */ /* 0x000fe200078e0213 */
[----:B------:R-:W-:Y:S01]  /*07f0*/  LOP3.LUT R6, RZ, R9, RZ, 0x33, !PT ;  /* 0x00000009ff067212 */ /* 0x000fe200078e33ff */
[----:B------:R-:W-:-:S02]  /*0800*/  @!P0 IMAD.MOV R15, RZ, RZ, -R15 ;  /* 0x000000ffff0f8224 */ /* 0x000fc400078e0a0f */
[----:B------:R-:W-:-:S03]  /*0810*/  @!P1 IMAD.MOV R17, RZ, RZ, -R17 ;  /* 0x000000ffff119224 */ /* 0x000fc600078e0a11 */
[C---:B------:R-:W-:Y:S01]  /*0820*/  SEL R19, R6.reuse, R15, !P2 ;  /* 0x0000000f06137207 */ /* 0x040fe20005000000 */
[--C-:B------:R-:W-:Y:S01]  /*0830*/  IMAD R15, R5, 0xc00, R4.reuse ;  /* 0x00000c00050f7824 */ /* 0x100fe200078e0204 */
[----:B------:R-:W-:Y:S02]  /*0840*/  SEL R17, R6, R17, !P2 ;  /* 0x0000001106117207 */ /* 0x000fe40005000000 */
[----:B------:R-:W-:Y:S01]  /*0850*/  SGXT.U32 R6, R10, 0x5 ;  /* 0x000000050a06781a */ /* 0x000fe20000000000 */
[--C-:B------:R-:W-:Y:S02]  /*0860*/  IMAD R5, R19, 0xc00, R4.reuse ;  /* 0x00000c0013057824 */ /* 0x100fe400078e0204 */
[----:B------:R-:W-:Y:S01]  /*0870*/  IMAD R17, R17, 0xc00, R4 ;  /* 0x00000c0011117824 */ /* 0x000fe200078e0204 */
[----:B------:R-:W-:Y:S01]  /*0880*/  LOP3.LUT R6, R6, R11, RZ, 0xfc, !PT ;  /* 0x0000000b06067212 */ /* 0x000fe200078efcff */
[----:B-1---5:R-:W-:Y:S01]  /*0890*/  IMAD.WIDE R22, R15, 0x2, R22 ;  /* 0x000000020f167825 */ /* 0x022fe200078e0216 */
[----:B------:R-:W-:-:S03]  /*08a0*/  LEA R15, R8, UR6, 0x1 ;  /* 0x00000006080f7c11 */ /* 0x000fc6000f8e08ff */
[----:B--2---:R-:W-:Y:S01]  /*08b0*/  IMAD.WIDE R4, R5, 0x2, R2 ;  /* 0x0000000205047825 */ /* 0x004fe200078e0202 */
[----:B------:R-:W-:-:S03]  /*08c0*/  IADD3 R14, P0, R22, 0xc0, RZ ;  /* 0x000000c0160e7810 */ /* 0x000fc60007f1e0ff */
[----:B------:R-:W-:Y:S01]  /*08d0*/  IMAD.WIDE R10, R17, 0x2, R2 ;  /* 0x00000002110a7825 */ /* 0x000fe200078e0202 */
[----:B------:R-:W-:Y:S01]  /*08e0*/  LEA R17, R12, UR6, 0x1 ;  /* 0x000000060c117c11 */ /* 0x000fe2000f8e08ff */
[----:B------:R-:W-:Y:S01]  /*08f0*/  @!PT LDS RZ, [RZ] ;  /* 0x00000000fffff984 */ /* 0x000fe20000000800 */
[----:B------:R-:W-:Y:S01]  /*0900*/  @!PT LDS RZ, [RZ] ;  /* 0x00000000fffff984 */ /* 0x000fe20000000800 */
[----:B------:R-:W-:Y:S01]  /*0910*/  @!PT LDS RZ, [RZ] ;  /* 0x00000000fffff984 */ /* 0x000fe20000000800 */
[----:B------:R-:W-:Y:S01]  /*0920*/  LDGSTS.E.BYPASS.128 [R15], desc[UR18][R4.64] ;  /* 0x00000000040f7fae */ /* 0x000fe2000b901c52 */
[----:B------:R-:W-:Y:S01]  /*0930*/  IADD3 R2, P2, R4, 0xc0, RZ ;  /* 0x000000c004027810 */ /* 0x000fe20007f5e0ff */
[----:B------:R-:W-:Y:S01]  /*0940*/  IMAD.X R21, RZ, RZ, R23, P0 ;  /* 0x000000ffff157224 */ /* 0x000fe200000e0617 */
[----:B------:R-:W-:Y:S01]  /*0950*/  IADD3 R16, P1, R10, 0xc0, RZ ;  /* 0x000000c00a107810 */ /* 0x000fe20007f3e0ff */
[----:B------:R-:W-:Y:S02]  /*0960*/  LDGSTS.E.BYPASS.128 [R17], desc[UR18][R10.64] ;  /* 0x000000000a117fae */ /* 0x000fe4000b901c52 */
[----:B------:R-:W-:Y:S02]  /*0970*/  IMAD.X R3, RZ, RZ, R5, P2 ;  /* 0x000000ffff037224 */ /* 0x000fe400010e0605 */
[----:B------:R-:W0:Y:S01]  /*0980*/  LDGDEPBAR ;  /* 0x00000000000079af */ /* 0x000e220000000000 */
[----:B------:R-:W-:-:S03]  /*0990*/  IMAD.X R19, RZ, RZ, R11, P1 ;  /* 0x000000ffff137224 */ /* 0x000fc600008e060b */
[----:B------:R-:W-:Y:S04]  /*09a0*/  LDGSTS.E.BYPASS.128 [R15+0x8000], desc[UR18][R22.64] ;  /* 0x08000000160f7fae */ /* 0x000fe8000b901c52 */
[----:B------:R-:W0:Y:S01]  /*09b0*/  LDGDEPBAR ;  /* 0x00000000000079af */ /* 0x000e220000000000 */
[----:B------:R-:W-:Y:S06]  /*09c0*/  BAR.SYNC.DEFER_BLOCKING 0x0 ;  /* 0x0000000000007b1d */ /* 0x000fec0000010000 */
[----:B------:R-:W-:Y:S01]  /*09d0*/  @!PT LDS RZ, [RZ] ;  /* 0x00000000fffff984 */ /* 0x000fe20000000800 */
[----:B------:R-:W-:Y:S01]  /*09e0*/  @!PT LDS RZ, [RZ] ;  /* 0x00000000fffff984 */ /* 0x000fe20000000800 */
[----:B------:R-:W-:Y:S01]  /*09f0*/  @!PT LDS RZ, [RZ] ;  /* 0x00000000fffff984 */ /* 0x000fe20000000800 */
[----:B------:R-:W-:Y:S04]  /*0a00*/  LDGSTS.E.BYPASS.128 [R15+0x2000], desc[UR18][R4.64+0x40] ;  /* 0x02000040040f7fae */ /* 0x000fe8000b901c52 */
[----:B------:R-:W-:Y:S04]  /*0a10*/  LDGSTS.E.BYPASS.128 [R17+0x2000], desc[UR18][R10.64+0x40] ;  /* 0x020000400a117fae */ /* 0x000fe8000b901c52 */
[----:B------:R-:W0:Y:S04]  /*0a20*/  LDGDEPBAR ;  /* 0x00000000000079af */ /* 0x000e280000000000 */
[----:B------:R-:W-:Y:S04]  /*0a30*/  LDGSTS.E.BYPASS.128 [R15+0x9000], desc[UR18][R22.64+0x40] ;  /* 0x09000040160f7fae */ /* 0x000fe8000b901c52 */
[----:B------:R-:W0:Y:S01]  /*0a40*/  LDGDEPBAR ;  /* 0x00000000000079af */ /* 0x000e220000000000 */
[----:B------:R-:W-:Y:S06]  /*0a50*/  BAR.SYNC.DEFER_BLOCKING 0x0 ;  /* 0x0000000000007b1d */ /* 0x000fec0000010000 */
[----:B------:R-:W-:Y:S01]  /*0a60*/  @!PT LDS RZ, [RZ] ;  /* 0x00000000fffff984 */ /* 0x000fe20000000800 */
[----:B------:R-:W-:Y:S01]  /*0a70*/  @!PT LDS RZ, [RZ] ;  /* 0x00000000fffff984 */ /* 0x000fe20000000800 */
[----:B------:R-:W-:Y:S01]  /*0a80*/  @!PT LDS RZ, [RZ] ;  /* 0x00000000fffff984 */ /* 0x000fe20000000800 */
[----:B------:R-:W-:Y:S04]  /*0a90*/  LDGSTS.E.BYPASS.128 [R15+0x4000], desc[UR18][R4.64+0x80] ;  /* 0x04000080040f7fae */ /* 0x000fe8000b901c52 */
[----:B------:R1:W-:Y:S04]  /*0aa0*/  LDGSTS.E.BYPASS.128 [R17+0x4000], desc[UR18][R10.64+0x80] ;  /* 0x040000800a117fae */ /* 0x0003e8000b901c52 */
[----:B------:R-:W0:Y:S04]  /*0ab0*/  LDGDEPBAR ;  /* 0x00000000000079af */ /* 0x000e280000000000 */
[----:B------:R2:W-:Y:S04]  /*0ac0*/  LDGSTS.E.BYPASS.128 [R15+0xa000], desc[UR18][R22.64+0x80] ;  /* 0x0a000080160f7fae */ /* 0x0005e8000b901c52 */
[----:B------:R-:W0:Y:S01]  /*0ad0*/  LDGDEPBAR ;  /* 0x00000000000079af */ /* 0x000e220000000000 */
[----:B-1----:R-:W-:-:S02]  /*0ae0*/  SHF.R.U32.HI R17, RZ, 0x3, R13 ;  /* 0x00000003ff117819 */ /* 0x002fc4000001160d */
[----:B--2---:R-:W-:-:S07]  /*0af0*/  LOP3.LUT R23, R18, 0x7fffffc, RZ, 0xc0, !PT ;  /* 0x07fffffc12177812 */ /* 0x004fce00078ec0ff */
.L_x_0:
[----:B------:R-:W1:Y:S01]  /*0b00*/  SHFL.IDX PT, R4, R23, RZ, 0x1f ;  /* 0x00001fff17047589 */ /* 0x000e6200000e0000 */
[----:B------:R-:W-:Y:S01]  /*0b10*/  UIADD3 UR4, UR4, 0x1, URZ ;  /* 0x0000000104047890 */ /* 0x000fe2000fffe03f */
[----:B------:R-:W-:-:S04]  /*0b20*/  DEPBAR.LE SB0, 0x4 ;  /* 0x000081000000791a */ /* 0x000fc80000000000 */
[----:B------:R-:W-:Y:S01]  /*0b30*/  UISETP.GE.AND UP0, UPT, UR4, 0x4, UPT ;  /* 0x000000040400788c */ /* 0x000fe2000bf06270 */
[----:B------:R-:W-:Y:S01]  /*0b40*/  BAR.SYNC.DEFER_BLOCKING 0x0 ;  /* 0x0000000000007b1d */ /* 0x000fe20000010000 */
[----:B------:R-:W-:Y:S02]  /*0b50*/  VIADD R56, R56, 0x1 ;  /* 0x0000000138387836 */ /* 0x000fe40000000000 */
[----:B------:R-:W-:Y:S01]  /*0b60*/  USEL UR16, UR4, URZ, !UP0 ;  /* 0x0000003f04107287 */ /* 0x000fe2000c000000 */
[----:B------:R-:W-:Y:S02]  /*0b70*/  IMAD.MOV.U32 R10, RZ, RZ, R14 ;  /* 0x000000ffff0a7224 */ /* 0x000fe400078e000e */
[----:B------:R-:W-:Y:S01]  /*0b80*/  UMOV UR11, 0x80000020 ;  /* 0x80000020000b7882 */ /* 0x000fe20000000000 */
[----:B------:R-:W-:Y:S01]  /*0b90*/  ULEA UR4, UR16, UR6, 0xd ;  /* 0x0000000610047291 */ /* 0x000fe2000f8e683f */
[----:B------:R-:W-:Y:S01]  /*0ba0*/  ISETP.GE.AND P1, PT, R56, 0x4, PT ;  /* 0x000000043800780c */ /* 0x000fe20003f26270 */
[----:B------:R-:W-:-:S02]  /*0bb0*/  VIADD R14, R20, 0x40 ;  /* 0x00000040140e7836 */ /* 0x000fc40000000000 */
[----:B------:R-:W-:Y:S01]  /*0bc0*/  USHF.R.U32.HI UR4, URZ, 0x4, UR4 ;  /* 0x000000043f047899 */ /* 0x000fe20008011604 */
[----:B------:R-:W-:-:S03]  /*0bd0*/  SEL R56, R56, RZ, !P1 ;  /* 0x000000ff38387207 */ /* 0x000fc60004800000 */
[----:B------:R-:W-:Y:S01]  /*0be0*/  ULOP3.LUT UR4, UR4, 0x3fff, URZ, 0xc0, !UPT ;  /* 0x00003fff04047892 */ /* 0x000fe2000f8ec03f */
[----:B------:R-:W-:Y:S02]  /*0bf0*/  LEA R5, R56, UR6, 0xd ;  /* 0x0000000638057c11 */ /* 0x000fe4000f8e68ff */
[----:B-1----:R-:W-:Y:S01]  /*0c00*/  R2UR UR5, R4 ;  /* 0x00000000040572ca */ /* 0x002fe200000e0000 */
[----:B------:R-:W-:Y:S02]  /*0c10*/  VIADD R4, R20, 0x20 ;  /* 0x0000002014047836 */ /* 0x000fe40000000000 */
[--C-:B------:R-:W-:Y:S02]  /*0c20*/  IMAD R11, R8, 0x2, R5.reuse ;  /* 0x00000002080b7824 */ /* 0x100fe400078e0205 */
[----:B------:R-:W-:Y:S01]  /*0c30*/  IMAD R57, R12, 0x2, R5 ;  /* 0x000000020c397824 */ /* 0x000fe200078e0205 */
[----:B------:R-:W-:Y:S01]  /*0c40*/  WARPGROUP.ARRIVE ;  /* 0x00000000000079c5 */ /* 0x000fe20000000000 */
[----:B------:R-:W-:Y:S01]  /*0c50*/  ISETP.GE.U32.AND P0, PT, R4, 0xba0, PT ;  /* 0x00000ba00400780c */ /* 0x000fe20003f06070 */
[----:B------:R-:W-:-:S02]  /*0c60*/  IMAD.MOV.U32 R4, RZ, RZ, R16 ;  /* 0x000000ffff047224 */ /* 0x000fc400078e0010 */
[----:B------:R-:W-:Y:S02]  /*0c70*/  IMAD.MOV.U32 R5, RZ, RZ, R19 ;  /* 0x000000ffff057224 */ /* 0x000fe400078e0013 */
[C---:B------:R-:W-:Y:S01]  /*0c80*/  IMAD R19, R56.reuse, 0x1000, R15 ;  /* 0x0000100038137824 */ /* 0x040fe200078e020f */
[----:B------:R-:W-:Y:S01]  /*0c90*/  USHF.L.U32 UR7, UR5, 0x6, URZ ;  /* 0x0000000605077899 */ /* 0x000fe2000800063f */
[----:B------:R-:W-:Y:S01]  /*0ca0*/  VIADD R56, R56, 0x1 ;  /* 0x0000000138387836 */ /* 0x000fe20000000000 */
[----:B------:R-:W-:Y:S02]  /*0cb0*/  ULEA UR5, UR16, UR6, 0xc ;  /* 0x0000000610057291 */ /* 0x000fe4000f8e603f */
[----:B------:R-:W-:Y:S02]  /*0cc0*/  ULOP3.LUT UR7, UR7, 0x1c0, URZ, 0xc0, !UPT ;  /* 0x000001c007077892 */ /* 0x000fe4000f8ec03f */
[----:B------:R-:W-:Y:S01]  /*0cd0*/  UIADD3 UR5, UR5, 0x8000, URZ ;  /* 0x0000800005057890 */ /* 0x000fe2000fffe03f */
[----:B------:R-:W-:Y:S01]  /*0ce0*/  ISETP.GE.AND P1, PT, R56, 0x4, PT ;  /* 0x000000043800780c */ /* 0x000fe20003f26270 */
[----:B------:R-:W-:-:S02]  /*0cf0*/  UIADD3 UR12, UP0, UR7, UR4, URZ ;  /* 0x00000004070c7290 */ /* 0x000fc4000ff1e03f */
[----:B------:R-:W-:Y:S01]  /*0d00*/  USHF.R.U32.HI UR5, URZ, 0x4, UR5 ;  /* 0x000000043f057899 */ /* 0x000fe20008011605 */
[----:B------:R-:W-:Y:S01]  /*0d10*/  SEL R56, R56, RZ, !P1 ;  /* 0x000000ff38387207 */ /* 0x000fe20004800000 */
[----:B------:R-:W-:Y:S02]  /*0d20*/  UIADD3.X UR13, URZ, URZ, URZ, UP0, !UPT ;  /* 0x0000003f3f0d7290 */ /* 0x000fe400087fe43f */
[----:B------:R-:W-:Y:S02]  /*0d30*/  ULOP3.LUT UR4, UR5, 0x3fff, URZ, 0xc0, !UPT ;  /* 0x00003fff05047892 */ /* 0x000fe4000f8ec03f */
[----:B------:R-:W-:Y:S02]  /*0d40*/  ULOP3.LUT UR8, UR12, 0x2000000, URZ, 0xfc, !UPT ;  /* 0x020000000c087892 */ /* 0x000fe4000f8efc3f */
[----:B------:R-:W-:Y:S02]  /*0d50*/  ULOP3.LUT UR10, UR4, 0x1000000, URZ, 0xfc, !UPT ;  /* 0x01000000040a7892 */ /* 0x000fe4000f8efc3f */
[----:B------:R-:W-:Y:S01]  /*0d60*/  ULOP3.LUT UR9, UR13, 0x80000020, URZ, 0xfc, !UPT ;  /* 0x800000200d097892 */ /* 0x000fe2000f8efc3f */
[----:B------:R-:W-:Y:S01]  /*0d70*/  UMOV UR5, URZ ;  /* 0x0000003f00057c82 */ /* 0x000fe20008000000 */
[----:B------:R-:W-:-:S04]  /*0d80*/  UIADD3 UR16, UR16, 0x1, URZ ;  /* 0x0000000110107890 */ /* 0x000fc8000fffe03f */
[----:B------:R-:W-:-:S03]  /*0d90*/  UISETP.GE.AND UP0, UPT, UR16, 0x4, UPT ;  /* 0x000000041000788c */ /* 0x000fc6000bf06270 */
[----:B------:R-:W-:Y:S01]  /*0da0*/  HGMMA.64x64x16.F32.BF16 R24, gdesc[UR8], R24 ;  /* 0x00e00000081879f0 */ /* 0x000fe20008701818 */
[----:B------:R-:W-:Y:S01]  /*0db0*/  UMOV UR8, 0x2000002 ;  /* 0x0200000200087882 */ /* 0x000fe20000000000 */
[----:B------:R-:W-:Y:S01]  /*0dc0*/  UMOV UR9, 0x80000020 ;  /* 0x8000002000097882 */ /* 0x000fe20000000000 */
[----:B------:R-:W-:Y:S01]  /*0dd0*/  UMOV UR10, 0x1000002 ;  /* 0x01000002000a7882 */ /* 0x000fe20000000000 */
[----:B------:R-:W-:Y:S01]  /*0de0*/  UMOV UR11, 0x80000020 ;  /* 0x80000020000b7882 */ /* 0x000fe20000000000 */
[----:B------:R-:W-:Y:S02]  /*0df0*/  UIADD3.64 UR12, UR12, UR8, URZ ;  /* 0x000000080c0c7297 */ /* 0x000fe4000fffe03f */
[----:B------:R-:W-:Y:S02]  /*0e00*/  UIADD3.64 UR14, UR4, UR10, URZ ;  /* 0x0000000a040e7297 */ /* 0x000fe4000fffe03f */
[----:B------:R-:W-:-:S04]  /*0e10*/  USEL UR20, UR16, URZ, !UP0 ;  /* 0x0000003f10147287 */ /* 0x000fc8000c000000 */
[----:B------:R-:W-:Y:S02]  /*0e20*/  ULEA UR4, UR20, UR6, 0xd ;  /* 0x0000000614047291 */ /* 0x000fe4000f8e683f */
[----:B------:R-:W-:Y:S02]  /*0e30*/  ULEA UR5, UR20, UR6, 0xc ;  /* 0x0000000614057291 */ /* 0x000fe4000f8e603f */
[----:B------:R-:W-:Y:S02]  /*0e40*/  USHF.R.U32.HI UR4, URZ, 0x4, UR4 ;  /* 0x000000043f047899 */ /* 0x000fe40008011604 */
[----:B------:R-:W-:Y:S02]  /*0e50*/  UIADD3 UR5, UR5, 0x8000, URZ ;  /* 0x0000800005057890 */ /* 0x000fe4000fffe03f */
[----:B------:R-:W-:Y:S02]  /*0e60*/  ULOP3.LUT UR4, UR4, 0x3fff, URZ, 0xc0, !UPT ;  /* 0x00003fff04047892 */ /* 0x000fe4000f8ec03f */
[----:B------:R-:W-:-:S02]  /*0e70*/  USHF.R.U32.HI UR5, URZ, 0x4, UR5 ;  /* 0x000000043f057899 */ /* 0x000fc40008011605 */
[----:B------:R-:W-:Y:S02]  /*0e80*/  UIADD3 UR16, UP0, UR7, UR4, URZ ;  /* 0x0000000407107290 */ /* 0x000fe4000ff1e03f */
[----:B------:R-:W-:Y:S02]  /*0e90*/  ULOP3.LUT UR4, UR5, 0x3fff, URZ, 0xc0, !UPT ;  /* 0x00003fff05047892 */ /* 0x000fe4000f8ec03f */
[----:B------:R-:W-:Y:S01]  /*0ea0*/  UIADD3.X UR17, URZ, URZ, URZ, UP0, !UPT ;  /* 0x0000003f3f117290 */ /* 0x000fe200087fe43f */
[----:B------:R-:W-:Y:S01]  /*0eb0*/  UMOV UR5, URZ ;  /* 0x0000003f00057c82 */ /* 0x000fe20008000000 */
[----:B------:R-:W-:-:S04]  /*0ec0*/  UIADD3 UR20, UR20, 0x1, URZ ;  /* 0x0000000114147890 */ /* 0x000fc8000fffe03f */
[----:B------:R-:W-:-:S04]  /*0ed0*/  UISETP.GE.AND UP0, UPT, UR20, 0x4, UPT ;  /* 0x000000041400788c */ /* 0x000fc8000bf06270 */
[----:B------:R-:W-:Y:S01]  /*0ee0*/  USEL UR20, UR20, URZ, !UP0 ;  /* 0x0000003f14147287 */ /* 0x000fe2000c000000 */
[----:B------:R-:W-:Y:S01]  /*0ef0*/  HGMMA.64x64x16.F32.BF16 R24, gdesc[UR12], R24, gsb0 ;  /* 0x00e000000c1879f0 */ /* 0x000fe20008001818 */
[----:B------:R-:W-:Y:S02]  /*0f00*/  ULOP3.LUT UR12, UR16, 0x2000000, URZ, 0xfc, !UPT ;  /* 0x02000000100c7892 */ /* 0x000fe4000f8efc3f */
[----:B------:R-:W-:Y:S02]  /*0f10*/  ULOP3.LUT UR14, UR4, 0x1000000, URZ, 0xfc, !UPT ;  /* 0x01000000040e7892 */ /* 0x000fe4000f8efc3f */
[----:B------:R-:W-:Y:S01]  /*0f20*/  ULOP3.LUT UR13, UR17, 0x80000020, URZ, 0xfc, !UPT ;  /* 0x80000020110d7892 */ /* 0x000fe2000f8efc3f */
[----:B------:R-:W-:Y:S01]  /*0f30*/  UMOV UR15, 0x80000020 ;  /* 0x80000020000f7882 */ /* 0x000fe20000000000 */
[----:B------:R-:W-:Y:S02]  /*0f40*/  WARPGROUP.DEPBAR.LE gsb0, 0x1 ;  /* 0x00008000000079c5 */ /* 0x000fe40000010100 */
[----:B------:R-:W-:Y:S06]  /*0f50*/  BAR.SYNC.DEFER_BLOCKING 0x0 ;  /* 0x0000000000007b1d */ /* 0x000fec0000010000 */
[----:B------:R-:W-:Y:S01]  /*0f60*/  @!PT LDS RZ, [RZ] ;  /* 0x00000000fffff984 */ /* 0x000fe20000000800 */
[----:B------:R-:W-:Y:S01]  /*0f70*/  @!PT LDS RZ, [RZ] ;  /* 0x00000000fffff984 */ /* 0x000fe20000000800 */
[----:B------:R-:W-:Y:S01]  /*0f80*/  @!PT LDS RZ, [RZ] ;  /* 0x00000000fffff984 */ /* 0x000fe20000000800 */
[----:B------:R1:W-:Y:S04]  /*0f90*/  LDGSTS.E.BYPASS.128 [R11], desc[UR18][R2.64], !P0 ;  /* 0x00000000020b7fae */ /* 0x0003e8000c101c52 */
[----:B------:R2:W-:Y:S04]  /*0fa0*/  LDGSTS.E.BYPASS.128 [R57], desc[UR18][R4.64], !P0 ;  /* 0x0000000004397fae */ /* 0x0005e8000c101c52 */
[----:B------:R-:W0:Y:S01]  /*0fb0*/  LDGDEPBAR ;  /* 0x00000000000079af */ /* 0x000e220000000000 */
[----:B-1----:R-:W-:-:S02]  /*0fc0*/  IMAD.MOV.U32 R11, RZ, RZ, R21 ;  /* 0x000000ffff0b7224 */ /* 0x002fc400078e0015 */
[----:B--2---:R-:W-:-:S03]  /*0fd0*/  IMAD R57, R56, 0x1000, R15 ;  /* 0x0000100038397824 */ /* 0x004fc600078e020f */
[----:B------:R1:W-:Y:S01]  /*0fe0*/  LDGSTS.E.BYPASS.128 [R19+0x8000], desc[UR18][R10.64], !P0 ;  /* 0x080000000a137fae */ /* 0x0003e2000c101c52 */
[----:B------:R-:W-:Y:S01]  /*0ff0*/  ISETP.GE.U32.AND P0, PT, R14, 0xba0, PT ;  /* 0x00000ba00e00780c */ /* 0x000fe20003f06070 */
[C---:B------:R-:W-:Y:S02]  /*1000*/  VIADD R14, R20.reuse, 0x60 ;  /* 0x00000060140e7836 */ /* 0x040fe40000000000 */
[----:B------:R-:W0:Y:S01]  /*1010*/  LDGDEPBAR ;  /* 0x00000000000079af */ /* 0x000e220000000000 */
[----:B------:R-:W-:Y:S01]  /*1020*/  VIADD R20, R20, 0x80 ;  /* 0x0000008014147836 */ /* 0x000fe20000000000 */
[C---:B-1----:R-:W-:Y:S01]  /*1030*/  LEA R19, R56.reuse, UR6, 0xd ;  /* 0x0000000638137c11 */ /* 0x042fe2000f8e68ff */
[----:B------:R-:W-:-:S04]  /*1040*/  VIADD R56, R56, 0x1 ;  /* 0x0000000138387836 */ /* 0x000fc80000000000 */
[--C-:B------:R-:W-:Y:S01]  /*1050*/  IMAD R21, R8, 0x2, R19.reuse ;  /* 0x0000000208157824 */ /* 0x100fe200078e0213 */
[----:B------:R-:W-:Y:S01]  /*1060*/  ISETP.GE.AND P1, PT, R56, 0x4, PT ;  /* 0x000000043800780c */ /* 0x000fe20003f26270 */
[----:B------:R-:W-:-:S03]  /*1070*/  IMAD R19, R12, 0x2, R19 ;  /* 0x000000020c137824 */ /* 0x000fc600078e0213 */
[----:B------:R-:W-:Y:S01]  /*1080*/  SEL R22, R56, RZ, !P1 ;  /* 0x000000ff38167207 */ /* 0x000fe20004800000 */
[----:B------:R-:W-:-:S04]  /*1090*/  DEPBAR.LE SB0, 0x4 ;  /* 0x000081000000791a */ /* 0x000fc80000000000 */
[----:B------:R-:W-:Y:S06]  /*10a0*/  BAR.SYNC.DEFER_BLOCKING 0x0 ;  /* 0x0000000000007b1d */ /* 0x000fec0000010000 */
[----:B------:R-:W-:-:S06]  /*10b0*/  WARPGROUP.ARRIVE ;  /* 0x00000000000079c5 */ /* 0x000fcc0000000000 */
[----:B------:R-:W-:Y:S01]  /*10c0*/  HGMMA.64x64x16.F32.BF16 R24, gdesc[UR12], R24 ;  /* 0x00e000000c1879f0 */ /* 0x000fe20008701818 */
[----:B------:R-:W-:Y:S02]  /*10d0*/  UIADD3.64 UR14, UR4, UR10, URZ ;  /* 0x0000000a040e7297 */ /* 0x000fe4000fffe03f */
[----:B------:R-:W-:Y:S02]  /*10e0*/  UIADD3.64 UR12, UR16, UR8, URZ ;  /* 0x00000008100c7297 */ /* 0x000fe4000fffe03f */
[----:B------:R-:W-:Y:S02]  /*10f0*/  ULEA UR4, UR20, UR6, 0xd ;  /* 0x0000000614047291 */ /* 0x000fe4000f8e683f */
[----:B------:R-:W-:Y:S02]  /*1100*/  ULEA UR5, UR20, UR6, 0xc ;  /* 0x0000000614057291 */ /* 0x000fe4000f8e603f */
[----:B------:R-:W-:Y:S02]  /*1110*/  USHF.R.U32.HI UR4, URZ, 0x4, UR4 ;  /* 0x000000043f047899 */ /* 0x000fe40008011604 */
[----:B------:R-:W-:-:S02]  /*1120*/  UIADD3 UR5, UR5, 0x8000, URZ ;  /* 0x0000800005057890 */ /* 0x000fc4000fffe03f */
[----:B------:R-:W-:Y:S02]  /*1130*/  ULOP3.LUT UR4, UR4, 0x3fff, URZ, 0xc0, !UPT ;  /* 0x00003fff04047892 */ /* 0x000fe4000f8ec03f */
[----:B------:R-:W-:Y:S02]  /*1140*/  USHF.R.U32.HI UR5, URZ, 0x4, UR5 ;  /* 0x000000043f057899 */ /* 0x000fe40008011605 */
[----:B------:R-:W-:Y:S02]  /*1150*/  UIADD3 UR16, UP0, UR7, UR4, URZ ;  /* 0x0000000407107290 */ /* 0x000fe4000ff1e03f */
[----:B------:R-:W-:Y:S02]  /*1160*/  ULOP3.LUT UR4, UR5, 0x3fff, URZ, 0xc0, !UPT ;  /* 0x00003fff05047892 */ /* 0x000fe4000f8ec03f */
[----:B------:R-:W-:Y:S01]  /*1170*/  UIADD3.X UR17, URZ, URZ, URZ, UP0, !UPT ;  /* 0x0000003f3f117290 */ /* 0x000fe200087fe43f */
[----:B------:R-:W-:Y:S01]  /*1180*/  UMOV UR5, URZ ;  /* 0x0000003f00057c82 */ /* 0x000fe20008000000 */
[----:B------:R-:W-:Y:S01]  /*1190*/  HGMMA.64x64x16.F32.BF16 R24, gdesc[UR12], R24, gsb0 ;  /* 0x00e000000c1879f0 */ /* 0x000fe20008001818 */
[----:B------:R-:W-:-:S02]  /*11a0*/  ULOP3.LUT UR12, UR16, 0x2000000, URZ, 0xfc, !UPT ;  /* 0x02000000100c7892 */ /* 0x000fc4000f8efc3f */
        /* <DEDUP_REMOVED lines=8> */
[----:B------:R-:W-:Y:S04]  /*1230*/  LDGSTS.E.BYPASS.128 [R21], desc[UR18][R2.64+0x40], !P0 ;  /* 0x0000004002157fae */ /* 0x000fe8000c101c52 */
[----:B------:R1:W-:Y:S04]  /*1240*/  LDGSTS.E.BYPASS.128 [R19], desc[UR18][R4.64+0x40], !P0 ;  /* 0x0000004004137fae */ /* 0x0003e8000c101c52 */
[----:B------:R-:W0:Y:S04]  /*1250*/  LDGDEPBAR ;  /* 0x00000000000079af */ /* 0x000e280000000000 */
[----:B------:R2:W-:Y:S01]  /*1260*/  LDGSTS.E.BYPASS.128 [R57+0x8000], desc[UR18][R10.64+0x40], !P0 ;  /* 0x080000400a397fae */ /* 0x0005e2000c101c52 */
[----:B------:R-:W-:-:S03]  /*1270*/  ISETP.GE.U32.AND P0, PT, R14, 0xba0, PT ;  /* 0x00000ba00e00780c */ /* 0x000fc60003f06070 */
[----:B------:R-:W0:Y:S01]  /*1280*/  LDGDEPBAR ;  /* 0x00000000000079af */ /* 0x000e220000000000 */
[----:B-1----:R-:W-:-:S05]  /*1290*/  LEA R19, R22, UR6, 0xd ;  /* 0x0000000616137c11 */ /* 0x002fca000f8e68ff */
[--C-:B------:R-:W-:Y:S02]  /*12a0*/  IMAD R21, R8, 0x2, R19.reuse ;  /* 0x0000000208157824 */ /* 0x100fe400078e0213 */
[----:B------:R-:W-:Y:S02]  /*12b0*/  IMAD R19, R12, 0x2, R19 ;  /* 0x000000020c137824 */ /* 0x000fe400078e0213 */
[C---:B--2---:R-:W-:Y:S02]  /*12c0*/  IMAD R57, R22.reuse, 0x1000, R15 ;  /* 0x0000100016397824 */ /* 0x044fe400078e020f */
[----:B------:R-:W-:-:S05]  /*12d0*/  VIADD R22, R22, 0x1 ;  /* 0x0000000116167836 */ /* 0x000fca0000000000 */
[----:B------:R-:W-:-:S04]  /*12e0*/  ISETP.GE.AND P1, PT, R22, 0x4, PT ;  /* 0x000000041600780c */ /* 0x000fc80003f26270 */
[----:B------:R-:W-:Y:S01]  /*12f0*/  SEL R22, R22, RZ, !P1 ;  /* 0x000000ff16167207 */ /* 0x000fe20004800000 */
[----:B------:R-:W-:-:S04]  /*1300*/  DEPBAR.LE SB0, 0x4 ;  /* 0x000081000000791a */ /* 0x000fc80000000000 */
[----:B------:R-:W-:Y:S01]  /*1310*/  BAR.SYNC.DEFER_BLOCKING 0x0 ;  /* 0x0000000000007b1d */ /* 0x000fe20000010000 */
[----:B------:R-:W-:Y:S02]  /*1320*/  IMAD R61, R22, 0x1000, R15 ;  /* 0x00001000163d7824 */ /* 0x000fe400078e020f */
[----:B------:R-:W-:-:S03]  /*1330*/  IMAD.MOV.U32 R56, RZ, RZ, R22 ;  /* 0x000000ffff387224 */ /* 0x000fc600078e0016 */
[----:B------:R-:W-:-:S06]  /*1340*/  WARPGROUP.ARRIVE ;  /* 0x00000000000079c5 */ /* 0x000fcc0000000000 */
[----:B------:R-:W-:Y:S01]  /*1350*/  HGMMA.64x64x16.F32.BF16 R24, gdesc[UR12], R24 ;  /* 0x00e000000c1879f0 */ /* 0x000fe20008701818 */
[----:B------:R-:W-:Y:S02]  /*1360*/  UIADD3.64 UR14, UR4, UR10, URZ ;  /* 0x0000000a040e7297 */ /* 0x000fe4000fffe03f */
[----:B------:R-:W-:Y:S02]  /*1370*/  UIADD3.64 UR12, UR16, UR8, URZ ;  /* 0x00000008100c7297 */ /* 0x000fe4000fffe03f */
[----:B------:R-:W-:-:S04]  /*1380*/  UIADD3 UR4, UR20, 0x1, URZ ;  /* 0x0000000114047890 */ /* 0x000fc8000fffe03f */
[----:B------:R-:W-:-:S04]  /*1390*/  UISETP.GE.AND UP0, UPT, UR4, 0x4, UPT ;  /* 0x000000040400788c */ /* 0x000fc8000bf06270 */
        /* <DEDUP_REMOVED lines=10> */
[----:B------:R-:W-:Y:S02]  /*1440*/  UMOV UR5, URZ ;  /* 0x0000003f00057c82 */ /* 0x000fe40008000000 */
[----:B------:R-:W-:Y:S02]  /*1450*/  UIADD3.64 UR10, UR4, UR10, URZ ;  /* 0x0000000a040a7297 */ /* 0x000fe4000fffe03f */
[----:B------:R-:W-:Y:S01]  /*1460*/  UIADD3.64 UR8, UR16, UR8, URZ ;  /* 0x0000000810087297 */ /* 0x000fe2000fffe03f */
[----:B------:R-:W-:Y:S01]  /*1470*/  HGMMA.64x64x16.F32.BF16 R24, gdesc[UR12], R24, gsb0 ;  /* 0x00e000000c1879f0 */ /* 0x000fe20008001818 */
[----:B------:R-:W-:-:S02]  /*1480*/  ULOP3.LUT UR12, UR16, 0x2000000, URZ, 0xfc, !UPT ;  /* 0x02000000100c7892 */ /* 0x000fc4000f8efc3f */
[----:B------:R-:W-:Y:S02]  /*1490*/  ULOP3.LUT UR14, UR4, 0x1000000, URZ, 0xfc, !UPT ;  /* 0x01000000040e7892 */ /* 0x000fe4000f8efc3f */
[----:B------:R-:W-:Y:S01]  /*14a0*/  ULOP3.LUT UR13, UR17, 0x80000020, URZ, 0xfc, !UPT ;  /* 0x80000020110d7892 */ /* 0x000fe2000f8efc3f */
[----:B------:R-:W-:Y:S01]  /*14b0*/  UMOV UR15, 0x80000020 ;  /* 0x80000020000f7882 */ /* 0x000fe20000000000 */
[----:B------:R-:W-:Y:S01]  /*14c0*/  UMOV UR4, UR20 ;  /* 0x0000001400047c82 */ /* 0x000fe20008000000 */
        /* <DEDUP_REMOVED lines=13> */
[----:B--2---:R-:W-:Y:S01]  /*15a0*/  IMAD R57, R8, 0x2, R19 ;  /* 0x0000000208397824 */ /* 0x004fe200078e0213 */
[----:B------:R-:W-:-:S04]  /*15b0*/  DEPBAR.LE SB0, 0x4 ;  /* 0x000081000000791a */ /* 0x000fc80000000000 */
[----:B------:R-:W-:Y:S06]  /*15c0*/  BAR.SYNC.DEFER_BLOCKING 0x0 ;  /* 0x0000000000007b1d */ /* 0x000fec0000010000 */
[----:B------:R-:W-:-:S06]  /*15d0*/  WARPGROUP.ARRIVE ;  /* 0x00000000000079c5 */ /* 0x000fcc0000000000 */
[----:B------:R-:W-:Y:S04]  /*15e0*/  HGMMA.64x64x16.F32.BF16 R24, gdesc[UR12], R24 ;  /* 0x00e000000c1879f0 */ /* 0x000fe80008701818 */
[----:B------:R-:W-:Y:S03]  /*15f0*/  HGMMA.64x64x16.F32.BF16 R24, gdesc[UR8], R24, gsb0 ;  /* 0x00e00000081879f0 */ /* 0x000fe60008001818 */
[----:B------:R-:W-:Y:S02]  /*1600*/  WARPGROUP.DEPBAR.LE gsb0, 0x1 ;  /* 0x00008000000079c5 */ /* 0x000fe40000010100 */
[----:B------:R-:W-:Y:S06]  /*1610*/  BAR.SYNC.DEFER_BLOCKING 0x0 ;  /* 0x0000000000007b1d */ /* 0x000fec0000010000 */
[----:B------:R-:W-:Y:S01]  /*1620*/  @!PT LDS RZ, [RZ] ;  /* 0x00000000fffff984 */ /* 0x000fe20000000800 */
[----:B------:R-:W-:Y:S01]  /*1630*/  @!PT LDS RZ, [RZ] ;  /* 0x00000000fffff984 */ /* 0x000fe20000000800 */
[----:B------:R-:W-:Y:S01]  /*1640*/  @!PT LDS RZ, [RZ] ;  /* 0x00000000fffff984 */ /* 0x000fe20000000800 */
[----:B------:R1:W-:Y:S04]  /*1650*/  LDGSTS.E.BYPASS.128 [R57], desc[UR18][R2.64+0xc0], !P0 ;  /* 0x000000c002397fae */ /* 0x0003e8000c101c52 */
[----:B------:R2:W-:Y:S04]  /*1660*/  LDGSTS.E.BYPASS.128 [R59], desc[UR18][R4.64+0xc0], !P0 ;  /* 0x000000c0043b7fae */ /* 0x0005e8000c101c52 */
[----:B------:R-:W0:Y:S04]  /*1670*/  LDGDEPBAR ;  /* 0x00000000000079af */ /* 0x000e280000000000 */
[----:B------:R2:W-:Y:S01]  /*1680*/  LDGSTS.E.BYPASS.128 [R61+0x8000], desc[UR18][R10.64+0xc0], !P0 ;  /* 0x080000c00a3d7fae */ /* 0x0005e2000c101c52 */
[----:B------:R-:W-:-:S03]  /*1690*/  IADD3 R14, P0, R10, 0x100, RZ ;  /* 0x000001000a0e7810 */ /* 0x000fc60007f1e0ff */
[----:B------:R-:W0:Y:S02]  /*16a0*/  LDGDEPBAR ;  /* 0x00000000000079af */ /* 0x000e240000000000 */
[----:B------:R-:W-:Y:S01]  /*16b0*/  IMAD.X R21, RZ, RZ, R11, P0 ;  /* 0x000000ffff157224 */ /* 0x000fe200000e060b */
[----:B------:R-:W-:-:S05]  /*16c0*/  IADD3 R16, P0, R4, 0x100, RZ ;  /* 0x0000010004107810 */ /* 0x000fca0007f1e0ff */
[----:B------:R-:W-:Y:S01]  /*16d0*/  IMAD.X R19, RZ, RZ, R5, P0 ;  /* 0x000000ffff137224 */ /* 0x000fe200000e0605 */
[----:B-1----:R-:W-:-:S05]  /*16e0*/  IADD3 R2, P0, R2, 0x100, RZ ;  /* 0x0000010002027810 */ /* 0x002fca0007f1e0ff */
[----:B------:R-:W-:Y:S01]  /*16f0*/  IMAD.X R3, RZ, RZ, R3, P0 ;  /* 0x000000ffff037224 */ /* 0x000fe200000e0603 */
[----:B------:R-:W-:-:S13]  /*1700*/  ISETP.GE.U32.AND P0, PT, R20, 0xbe0, PT ;  /* 0x00000be01400780c */ /* 0x000fda0003f06070 */
[----:B--2---:R-:W-:Y:S05]  /*1710*/  @!P0 BRA `(.L_x_0) ;  /* 0xfffffff000f88947 */ /* 0x004fea000383ffff */
[----:B------:R-:W-:Y:S02]  /*1720*/  WARPGROUP.DEPBAR.LE gsb0, 0x0 ;  /* 0x00008000000079c5 */ /* 0x000fe40000010000 */
[----:B------:R-:W-:-:S04]  /*1730*/  DEPBAR.LE SB0, 0x0 ;  /* 0x000080000000791a */ /* 0x000fc80000000000 */
[----:B------:R-:W-:Y:S01]  /*1740*/  IMAD.SHL.U32 R2, R17, 0x4, RZ ;  /* 0x0000000411027824 */ /* 0x000fe200078e00ff */
[----:B------:R-:W-:Y:S02]  /*1750*/  LOP3.LUT R13, R13, 0xf, RZ, 0xc0, !PT ;  /* 0x0000000f0d0d7812 */ /* 0x000fe400078ec0ff */
[----:B------:R-:W-:Y:S02]  /*1760*/  LOP3.LUT R18, R18, 0x7, RZ, 0xc0, !PT ;  /* 0x0000000712127812 */ /* 0x000fe400078ec0ff */
[----:B------:R-:W-:Y:S02]  /*1770*/  LOP3.LUT R2, R2, 0x8, RZ, 0xc0, !PT ;  /* 0x0000000802027812 */ /* 0x000fe400078ec0ff */
[----:B------:R-:W-:Y:S02]  /*1780*/  F2FP.BF16.F32.PACK_AB R24, R25, R24 ;  /* 0x000000181918723e */ /* 0x000fe400000010ff */
[----:B------:R-:W-:Y:S01]  /*1790*/  F2FP.BF16.F32.PACK_AB R25, R27, R26 ;  /* 0x0000001a1b19723e */ /* 0x000fe200000010ff */
[----:B------:R-:W-:Y:S01]  /*17a0*/  IMAD R13, R13, 0x48, R2 ;  /* 0x000000480d0d7824 */ /* 0x000fe200078e0202 */
[----:B------:R-:W-:-:S02]  /*17b0*/  F2FP.BF16.F32.PACK_AB R32, R33, R32 ;  /* 0x000000202120723e */ /* 0x000fc400000010ff */
[----:B------:R-:W-:Y:S01]  /*17c0*/  F2FP.BF16.F32.PACK_AB R26, R29, R28 ;  /* 0x0000001c1d1a723e */ /* 0x000fe200000010ff */
[----:B------:R-:W-:Y:S01]  /*17d0*/  IMAD R13, R18, 0x480, R13 ;  /* 0x00000480120d7824 */ /* 0x000fe200078e020d */
[----:B------:R-:W-:Y:S02]  /*17e0*/  F2FP.BF16.F32.PACK_AB R27, R31, R30 ;  /* 0x0000001e1f1b723e */ /* 0x000fe400000010ff */
[----:B------:R-:W-:Y:S02]  /*17f0*/  F2FP.BF16.F32.PACK_AB R33, R35, R34 ;  /* 0x000000222321723e */ /* 0x000fe400000010ff */
[----:B------:R-:W-:Y:S02]  /*1800*/  F2FP.BF16.F32.PACK_AB R40, R41, R40 ;  /* 0x000000282928723e */ /* 0x000fe400000010ff */
[----:B------:R-:W-:Y:S01]  /*1810*/  LEA R5, R13, UR6, 0x1 ;  /* 0x000000060d057c11 */ /* 0x000fe2000f8e08ff */
[----:B------:R-:W-:Y:S01]  /*1820*/  BAR.SYNC.DEFER_BLOCKING 0x0 ;  /* 0x0000000000007b1d */ /* 0x000fe20000010000 */
[----:B------:R-:W-:-:S02]  /*1830*/  F2FP.BF16.F32.PACK_AB R34, R37, R36 ;  /* 0x000000242522723e */ /* 0x000fc400000010ff */
[----:B------:R-:W-:Y:S02]  /*1840*/  F2FP.BF16.F32.PACK_AB R35, R39, R38 ;  /* 0x000000262723723e */ /* 0x000fe400000010ff */
[----:B------:R-:W-:Y:S02]  /*1850*/  F2FP.BF16.F32.PACK_AB R41, R43, R42 ;  /* 0x0000002a2b29723e */ /* 0x000fe400000010ff */
[----:B------:R-:W-:Y:S02]  /*1860*/  F2FP.BF16.F32.PACK_AB R48, R49, R48 ;  /* 0x000000303130723e */ /* 0x000fe400000010ff */
[----:B------:R-:W-:Y:S02]  /*1870*/  F2FP.BF16.F32.PACK_AB R42, R45, R44 ;  /* 0x0000002c2d2a723e */ /* 0x000fe400000010ff */
[----:B------:R-:W-:Y:S02]  /*1880*/  F2FP.BF16.F32.PACK_AB R43, R47, R46 ;  /* 0x0000002e2f2b723e */ /* 0x000fe400000010ff */
[----:B------:R-:W-:-:S02]  /*1890*/  F2FP.BF16.F32.PACK_AB R49, R51, R50 ;  /* 0x000000323331723e */ /* 0x000fc400000010ff */
[----:B------:R-:W-:Y:S02]  /*18a0*/  F2FP.BF16.F32.PACK_AB R50, R53, R52 ;  /* 0x000000343532723e */ /* 0x000fe400000010ff */
[----:B------:R-:W-:Y:S02]  /*18b0*/  F2FP.BF16.F32.PACK_AB R51, R55, R54 ;  /* 0x000000363733723e */ /* 0x000fe400000010ff */
[----:B------:R-:W-:Y:S02]  /*18c0*/  LOP3.LUT R17, R17, 0x3, RZ, 0xc0, !PT ;  /* 0x0000000311117812 */ /* 0x000fe400078ec0ff */
[----:B------:R-:W-:Y:S02]  /*18d0*/  LOP3.LUT R2, R0, 0x38, RZ, 0xc0, !PT ;  /* 0x0000003800027812 */ /* 0x000fe400078ec0ff */
[----:B------:R-:W-:Y:S01]  /*18e0*/  LOP3.LUT R7, R7, 0x38, R0, 0xf8, !PT ;  /* 0x0000003807077812 */ /* 0x000fe200078ef800 */
[----:B------:R1:W-:Y:S01]  /*18f0*/  STSM.16.M88.4 [R5], R24 ;  /* 0x0000001805007844 */ /* 0x0003e20000000200 */
[----:B------:R-:W-:Y:S01]  /*1900*/  IMAD R17, R18, 0x4, R17 ;  /* 0x0000000412117824 */ /* 0x000fe200078e0211 */
[----:B------:R-:W-:-:S02]  /*1910*/  LOP3.LUT R0, R6, 0x20, RZ, 0xfc, !PT ;  /* 0x0000002006007812 */ /* 0x000fc400078efcff */
[----:B------:R-:W-:Y:S01]  /*1920*/  STSM.16.M88.4 [R5+0x20], R32 ;  /* 0x0000202005007844 */ /* 0x000fe20000000200 */
[----:B------:R-:W-:Y:S01]  /*1930*/  IMAD R2, R17, 0x48, R2 ;  /* 0x0000004811027824 */ /* 0x000fe200078e0202 */
[----:B------:R-:W-:Y:S01]  /*1940*/  ISETP.GE.AND P0, PT, R7, 0x3000, PT ;  /* 0x000030000700780c */ /* 0x000fe20003f06270 */
[C---:B------:R-:W-:Y:S01]  /*1950*/  IMAD R11, R6.reuse, 0x3000, R7 ;  /* 0x00003000060b7824 */ /* 0x040fe200078e0207 */
[----:B------:R-:W-:Y:S01]  /*1960*/  STSM.16.M88.4 [R5+0x40], R40 ;  /* 0x0000402805007844 */ /* 0x000fe20000000200 */
[----:B------:R-:W-:Y:S02]  /*1970*/  LOP3.LUT R4, R6, 0x40, RZ, 0xfc, !PT ;  /* 0x0000004006047812 */ /* 0x000fe400078efcff */
[----:B------:R-:W-:Y:S01]  /*1980*/  LEA R10, R2, UR6, 0x1 ;  /* 0x00000006020a7c11 */ /* 0x000fe2000f8e08ff */
[----:B------:R2:W-:Y:S01]  /*1990*/  STSM.16.M88.4 [R5+0x60], R48 ;  /* 0x0000603005007844 */ /* 0x0005e20000000200 */
[----:B------:R-:W2:Y:S08]  /*19a0*/  LDC.64 R2, c[0x0][0x220] ;  /* 0x00008800ff027b82 */ /* 0x000eb00000000a00 */
[----:B------:R-:W-:Y:S01]  /*19b0*/  BAR.SYNC.DEFER_BLOCKING 0x0 ;  /* 0x0000000000007b1d */ /* 0x000fe20000010000 */
[CC--:B------:R-:W-:Y:S01]  /*19c0*/  ISETP.LT.AND P3, PT, R6.reuse, R9.reuse, !P0 ;  /* 0x000000090600720c */ /* 0x0c0fe20004761270 */
[C---:B------:R-:W-:Y:S01]  /*19d0*/  VIADD R7, R11.reuse, 0x60000 ;  /* 0x000600000b077836 */ /* 0x040fe20000000000 */
[----:B------:R-:W-:Y:S01]  /*19e0*/  LOP3.LUT R6, R6, 0x60, RZ, 0xfc, !PT ;  /* 0x0000006006067812 */ /* 0x000fe200078efcff */
[----:B-1----:R-:W-:Y:S01]  /*19f0*/  VIADD R25, R11, 0xc0000 ;  /* 0x000c00000b197836 */ /* 0x002fe20000000000 */
[----:B------:R-:W-:-:S02]  /*1a00*/  ISETP.LT.AND P2, PT, R0, R9, !P0 ;  /* 0x000000090000720c */ /* 0x000fc40004741270 */
[-C--:B------:R-:W-:Y:S02]  /*1a10*/  ISETP.LT.AND P1, PT, R4, R9.reuse, !P0 ;  /* 0x000000090400720c */ /* 0x080fe40004721270 */
[----:B------:R-:W-:Y:S01]  /*1a20*/  ISETP.LT.AND P0, PT, R6, R9, !P0 ;  /* 0x000000090600720c */ /* 0x000fe20004701270 */
[--C-:B--2---:R-:W-:Y:S01]  /*1a30*/  IMAD.WIDE R4, R11, 0x2, R2.reuse ;  /* 0x000000020b047825 */ /* 0x104fe200078e0202 */
[----:B------:R-:W1:Y:S03]  /*1a40*/  LDS.128 R20, [R10] ;  /* 0x000000000a147984 */ /* 0x000e660000000c00 */
[--C-:B------:R-:W-:Y:S01]  /*1a50*/  IMAD.WIDE R6, R7, 0x2, R2.reuse ;  /* 0x0000000207067825 */ /* 0x100fe200078e0202 */
[----:B------:R-:W2:Y:S03]  /*1a60*/  LDS.128 R16, [R10+0x1200] ;  /* 0x001200000a107984 */ /* 0x000ea60000000c00 */
[----:B------:R-:W-:Y:S01]  /*1a70*/  IMAD.WIDE R8, R25, 0x2, R2 ;  /* 0x0000000219087825 */ /* 0x000fe200078e0202 */
[----:B------:R-:W3:Y:S04]  /*1a80*/  LDS.128 R12, [R10+0x2400] ;  /* 0x002400000a0c7984 */ /* 0x000ee80000000c00 */
[----:B-1----:R1:W-:Y:S04]  /*1a90*/  @P3 STG.E.128 desc[UR18][R4.64], R20 ;  /* 0x0000001404003986 */ /* 0x0023e8000c101d12 */
[----:B--2---:R1:W-:Y:S04]  /*1aa0*/  @P2 STG.E.128 desc[UR18][R6.64], R16 ;  /* 0x0000001006002986 */ /* 0x0043e8000c101d12 */
[----:B---3--:R1:W-:Y:S01]  /*1ab0*/  @P1 STG.E.128 desc[UR18][R8.64], R12 ;  /* 0x0000000c08001986 */ /* 0x0083e2000c101d12 */
[----:B------:R-:W-:Y:S05]  /*1ac0*/  @!P0 EXIT ;  /* 0x000000000000894d */ /* 0x000fea0003800000 */
[----:B-1----:R-:W1:Y:S01]  /*1ad0*/  LDS.128 R4, [R10+0x3600] ;  /* 0x003600000a047984 */ /* 0x002e620000000c00 */
[----:B------:R-:W-:-:S04]  /*1ae0*/  VIADD R11, R11, 0x120000 ;  /* 0x001200000b0b7836 */ /* 0x000fc80000000000 */
[----:B------:R-:W-:-:S05]  /*1af0*/  IMAD.WIDE R2, R11, 0x2, R2 ;  /* 0x000000020b027825 */ /* 0x000fca00078e0202 */
[----:B-1----:R-:W-:Y:S01]  /*1b00*/  STG.E.128 desc[UR18][R2.64], R4 ;  /* 0x0000000402007986 */ /* 0x002fe2000c101d12 */
[----:B------:R-:W-:Y:S05]  /*1b10*/  EXIT ;  /* 0x000000000000794d */ /* 0x000fea0003800000 */
.L_x_1:
[----:B------:R-:W-:-:S00]  /*1b20*/  BRA `(.L_x_1) ;  /* 0xfffffffc00fc7947 */ /* 0x000fc0000383ffff */
[----:B------:R-:W-:-:S00]  /*1b30*/  NOP ;  /* 0x0000000000007918 */ /* 0x000fc00000000000 */
        /* <DEDUP_REMOVED lines=12> */
.L_x_2:


//--------------------- .nv.shared.triton_mm      --------------------------
	.section	.nv.shared.triton_mm,"aw",@nobits
	.sectionflags	@""
	.align	16
	.zero		1024


//--------------------- .nv.constant0.triton_mm   --------------------------
	.section	.nv.constant0.triton_mm,"a",@progbits
	.sectionflags	@""
	.align	4
.nv.constant0.triton_mm:
	.zero		556
